	.headerflags	@"EF_CUDA_TEXMODE_UNIFIED EF_CUDA_64BIT_ADDRESS EF_CUDA_SM89 EF_CUDA_VIRTUAL_SM(EF_CUDA_SM89)"
	.elftype	@"ET_EXEC"


//--------------------- .nv.info                  --------------------------
	.section	.nv.info,"",@"SHT_CUDA_INFO"
	.align	4


	//----- nvinfo : EIATTR_REGCOUNT
	.align		4
        /*0000*/ 	.byte	0x04, 0x2f
        /*0002*/ 	.short	(.L_1 - .L_0)
	.align		4
.L_0:
        /*0004*/ 	.word	index@(triton__0d1d2d3d4d5d6de7de)
        /*0008*/ 	.word	0x00000028


	//----- nvinfo : EIATTR_MAX_STACK_SIZE
	.align		4
.L_1:
        /*000c*/ 	.byte	0x04, 0x23
        /*000e*/ 	.short	(.L_3 - .L_2)
	.align		4
.L_2:
        /*0010*/ 	.word	index@(triton__0d1d2d3d4d5d6de7de)
        /*0014*/ 	.word	0x00000000


	//----- nvinfo : EIATTR_MIN_STACK_SIZE
	.align		4
.L_3:
        /*0018*/ 	.byte	0x04, 0x12
        /*001a*/ 	.short	(.L_5 - .L_4)
	.align		4
.L_4:
        /*001c*/ 	.word	index@(triton__0d1d2d3d4d5d6de7de)
        /*0020*/ 	.word	0x00000000


	//----- nvinfo : EIATTR_FRAME_SIZE
	.align		4
.L_5:
        /*0024*/ 	.byte	0x04, 0x11
        /*0026*/ 	.short	(.L_7 - .L_6)
	.align		4
.L_6:
        /*0028*/ 	.word	index@(triton__0d1d2d3d4d5d6de7de)
        /*002c*/ 	.word	0x00000000
.L_7:


//--------------------- .nv.info.triton__0d1d2d3d4d5d6de7de --------------------------
	.section	.nv.info.triton__0d1d2d3d4d5d6de7de,"",@"SHT_CUDA_INFO"
	.align	4


	//----- nvinfo : EIATTR_CUDA_API_VERSION
	.align		4
        /*0000*/ 	.byte	0x04, 0x37
        /*0002*/ 	.short	(.L_9 - .L_8)
.L_8:
        /*0004*/ 	.word	0x0000007b


	//----- nvinfo : EIATTR_PARAM_CBANK
	.align		4
.L_9:
        /*0008*/ 	.byte	0x04, 0x0a
        /*000a*/ 	.short	(.L_11 - .L_10)
	.align		4
.L_10:
        /*000c*/ 	.word	index@(.nv.constant0.triton__0d1d2d3d4d5d6de7de)
        /*0010*/ 	.short	0x0160
        /*0012*/ 	.short	0x0038


	//----- nvinfo : EIATTR_CBANK_PARAM_SIZE
	.align		4
.L_11:
        /*0014*/ 	.byte	0x03, 0x19
        /*0016*/ 	.short	0x0038


	//----- nvinfo : EIATTR_KPARAM_INFO
	.align		4
        /*0018*/ 	.byte	0x04, 0x17
        /*001a*/ 	.short	(.L_13 - .L_12)
.L_12:
        /*001c*/ 	.word	0x00000000
        /*0020*/ 	.short	0x0007
        /*0022*/ 	.short	0x0034
        /*0024*/ 	.byte	0x00, 0xf0, 0x11, 0x00


	//----- nvinfo : EIATTR_KPARAM_INFO
	.align		4
.L_13:
        /*0028*/ 	.byte	0x04, 0x17
        /*002a*/ 	.short	(.L_15 - .L_14)
.L_14:
        /*002c*/ 	.word	0x00000000
        /*0030*/ 	.short	0x0006
        /*0032*/ 	.short	0x0030
        /*0034*/ 	.byte	0x00, 0xf0, 0x11, 0x00


	//----- nvinfo : EIATTR_KPARAM_INFO
	.align		4
.L_15:
        /*0038*/ 	.byte	0x04, 0x17
        /*003a*/ 	.short	(.L_17 - .L_16)
.L_16:
        /*003c*/ 	.word	0x00000000
        /*0040*/ 	.short	0x0005
        /*0042*/ 	.short	0x0028
        /*0044*/ 	.byte	0x00, 0xf0, 0x21, 0x00


	//----- nvinfo : EIATTR_KPARAM_INFO
	.align		4
.L_17:
        /*0048*/ 	.byte	0x04, 0x17
        /*004a*/ 	.short	(.L_19 - .L_18)
.L_18:
        /*004c*/ 	.word	0x00000000
        /*0050*/ 	.short	0x0004
        /*0052*/ 	.short	0x0020
        /*0054*/ 	.byte	0x00, 0xf0, 0x21, 0x00


	//----- nvinfo : EIATTR_KPARAM_INFO
	.align		4
.L_19:
        /*0058*/ 	.byte	0x04, 0x17
        /*005a*/ 	.short	(.L_21 - .L_20)
.L_20:
        /*005c*/ 	.word	0x00000000
        /*0060*/ 	.short	0x0003
        /*0062*/ 	.short	0x0018
        /*0064*/ 	.byte	0x00, 0xf0, 0x21, 0x00


	//----- nvinfo : EIATTR_KPARAM_INFO
	.align		4
.L_21:
        /*0068*/ 	.byte	0x04, 0x17
        /*006a*/ 	.short	(.L_23 - .L_22)
.L_22:
        /*006c*/ 	.word	0x00000000
        /*0070*/ 	.short	0x0002
        /*0072*/ 	.short	0x0010
        /*0074*/ 	.byte	0x00, 0xf0, 0x21, 0x00


	//----- nvinfo : EIATTR_KPARAM_INFO
	.align		4
.L_23:
        /*0078*/ 	.byte	0x04, 0x17
        /*007a*/ 	.short	(.L_25 - .L_24)
.L_24:
        /*007c*/ 	.word	0x00000000
        /*0080*/ 	.short	0x0001
        /*0082*/ 	.short	0x0008
        /*0084*/ 	.byte	0x00, 0xf0, 0x21, 0x00


	//----- nvinfo : EIATTR_KPARAM_INFO
	.align		4
.L_25:
        /*0088*/ 	.byte	0x04, 0x17
        /*008a*/ 	.short	(.L_27 - .L_26)
.L_26:
        /*008c*/ 	.word	0x00000000
        /*0090*/ 	.short	0x0000
        /*0092*/ 	.short	0x0000
        /*0094*/ 	.byte	0x00, 0xf0, 0x21, 0x00


	//----- nvinfo : EIATTR_MAXREG_COUNT
	.align		4
.L_27:
        /*0098*/ 	.byte	0x03, 0x1b
        /*009a*/ 	.short	0x00ff


	//----- nvinfo : EIATTR_EXIT_INSTR_OFFSETS
	.align		4
        /*009c*/ 	.byte	0x04, 0x1c
        /*009e*/ 	.short	(.L_29 - .L_28)


	//   ....[0]....
.L_28:
        /*00a0*/ 	.word	0x000016c0


	//   ....[1]....
        /*00a4*/ 	.word	0x000016e0


	//----- nvinfo : EIATTR_MAX_THREADS
	.align		4
.L_29:
        /*00a8*/ 	.byte	0x04, 0x05
        /*00aa*/ 	.short	(.L_31 - .L_30)
.L_30:
        /*00ac*/ 	.word	0x00000080
        /*00b0*/ 	.word	0x00000001
        /*00b4*/ 	.word	0x00000001
.L_31:


//--------------------- .nv.rel.action            --------------------------
	.section	.nv.rel.action,"",@"SHT_CUDA_RELOCINFO"
	.align	8
	.sectionentsize	8
        /*0000*/ 	.byte	0x73, 0x00, 0x00, 0x00, 0x00, 0x00, 0x00, 0x00, 0x00, 0x00, 0x00, 0x11, 0x25, 0x00, 0x05, 0x36


//--------------------- .nv.constant0.triton__0d1d2d3d4d5d6de7de --------------------------
	.section	.nv.constant0.triton__0d1d2d3d4d5d6de7de,"a",@progbits
	.align	4
.nv.constant0.triton__0d1d2d3d4d5d6de7de:
	.zero		408


//--------------------- .text.triton__0d1d2d3d4d5d6de7de --------------------------
	.section	.text.triton__0d1d2d3d4d5d6de7de,"ax",@progbits
	.sectionflags	@"SHF_BARRIERS=1"
	.sectioninfo	@"SHI_REGISTERS=40"
	.align	128
        .global         triton__0d1d2d3d4d5d6de7de
        .type           triton__0d1d2d3d4d5d6de7de,@function
        .size           triton__0d1d2d3d4d5d6de7de,(.L_x_1 - triton__0d1d2d3d4d5d6de7de)
        .other          triton__0d1d2d3d4d5d6de7de,@"STO_CUDA_ENTRY STV_DEFAULT"
triton__0d1d2d3d4d5d6de7de:
.text.triton__0d1d2d3d4d5d6de7de:
[----:B------:R-:W-:-:S02]  /*0000*/  IMAD.MOV.U32 R1, RZ, RZ, c[0x0][0x28] ;  /* 0x00000a00ff017624 */ /* 0x000fc400078e00ff */
[----:B------:R-:W0:Y:S01]  /*0010*/  S2R R26, SR_TID.X ;  /* 0x00000000001a7919 */ /* 0x000e220000002100 */
[----:B------:R-:W-:Y:S01]  /*0020*/  IMAD.MOV.U32 R32, RZ, RZ, 0x2 ;  /* 0x00000002ff207424 */ /* 0x000fe200078e00ff */
[----:B------:R-:W-:Y:S01]  /*0030*/  ULDC.64 UR4, c[0x0][0x118] ;  /* 0x0000460000047ab9 */ /* 0x000fe20000000a00 */
[----:B------:R-:W-:Y:S01]  /*0040*/  IMAD.MOV.U32 R31, RZ, RZ, 0x2 ;  /* 0x00000002ff1f7424 */ /* 0x000fe200078e00ff */
[----:B------:R-:W1:Y:S01]  /*0050*/  S2R R24, SR_CTAID.Y ;  /* 0x0000000000187919 */ /* 0x000e620000002600 */
[----:B------:R-:W-:-:S03]  /*0060*/  CS2R R14, SRZ ;  /* 0x00000000000e7805 */ /* 0x000fc6000001ff00 */
[----:B------:R-:W2:Y:S01]  /*0070*/  S2R R25, SR_CTAID.X ;  /* 0x0000000000197919 */ /* 0x000ea20000002500 */
[----:B0-----:R-:W-:Y:S01]  /*0080*/  SHF.R.U32.HI R7, RZ, 0x5, R26 ;  /* 0x00000005ff077819 */ /* 0x001fe2000001161a */
[----:B-1----:R-:W-:-:S03]  /*0090*/  IMAD.SHL.U32 R28, R24, 0x4, RZ ;  /* 0x00000004181c7824 */ /* 0x002fc600078e00ff */
[----:B------:R-:W-:-:S04]  /*00a0*/  SGXT.U32 R7, R7, 0x2 ;  /* 0x000000020707781a */ /* 0x000fc80000000000 */
[----:B------:R-:W-:-:S04]  /*00b0*/  LOP3.LUT R3, R28, R7, RZ, 0xfc, !PT ;  /* 0x000000071c037212 */ /* 0x000fc800078efcff */
[----:B------:R-:W-:-:S04]  /*00c0*/  SHF.R.S32.HI R4, RZ, 0x1f, R3 ;  /* 0x0000001fff047819 */ /* 0x000fc80000011403 */
[CC--:B------:R-:W-:Y:S02]  /*00d0*/  LEA.HI R5, R4.reuse, R3.reuse, RZ, 0xa ;  /* 0x0000000304057211 */ /* 0x0c0fe400078f50ff */
[----:B------:R-:W-:Y:S02]  /*00e0*/  LEA.HI R6, R4, R3, RZ, 0xc ;  /* 0x0000000304067211 */ /* 0x000fe400078f60ff */
[----:B------:R-:W-:Y:S02]  /*00f0*/  SHF.R.S32.HI R0, RZ, 0xa, R5 ;  /* 0x0000000aff007819 */ /* 0x000fe40000011405 */
[C---:B------:R-:W-:Y:S01]  /*0100*/  LOP3.LUT R10, R6.reuse, 0xfff000, RZ, 0xc0, !PT ;  /* 0x00fff000060a7812 */ /* 0x040fe200078ec0ff */
[----:B------:R-:W-:Y:S01]  /*0110*/  IMAD.SHL.U32 R6, R6, 0x80, RZ ;  /* 0x0000008006067824 */ /* 0x000fe200078e00ff */
[----:B------:R-:W-:Y:S02]  /*0120*/  LEA.HI R2, R0, R0, RZ, 0x2 ;  /* 0x0000000000027211 */ /* 0x000fe400078f10ff */
[----:B------:R-:W-:Y:S01]  /*0130*/  LOP3.LUT R12, R5, 0xfffc00, RZ, 0xc0, !PT ;  /* 0x00fffc00050c7812 */ /* 0x000fe200078ec0ff */
[C---:B------:R-:W-:Y:S01]  /*0140*/  IMAD.IADD R27, R3.reuse, 0x1, -R10 ;  /* 0x00000001031b7824 */ /* 0x040fe200078e0a0a */
[----:B------:R-:W-:Y:S01]  /*0150*/  LOP3.LUT R9, R2, 0xfffffffc, RZ, 0xc0, !PT ;  /* 0xfffffffc02097812 */ /* 0x000fe200078ec0ff */
[----:B------:R-:W-:Y:S01]  /*0160*/  IMAD.SHL.U32 R2, R26, 0x8, RZ ;  /* 0x000000081a027824 */ /* 0x000fe200078e00ff */
[----:B------:R-:W-:Y:S01]  /*0170*/  LOP3.LUT R6, R6, 0xfff80000, RZ, 0xc0, !PT ;  /* 0xfff8000006067812 */ /* 0x000fe200078ec0ff */
[----:B------:R-:W-:Y:S01]  /*0180*/  IMAD.IADD R5, R3, 0x1, -R12 ;  /* 0x0000000103057824 */ /* 0x000fe200078e0a0c */
[----:B------:R-:W-:Y:S01]  /*0190*/  CS2R R10, SRZ ;  /* 0x00000000000a7805 */ /* 0x000fe2000001ff00 */
[----:B------:R-:W-:Y:S01]  /*01a0*/  IMAD.IADD R0, R0, 0x1, -R9 ;  /* 0x0000000100007824 */ /* 0x000fe200078e0a09 */
[----:B------:R-:W-:Y:S01]  /*01b0*/  LOP3.LUT R2, R2, 0xf8, RZ, 0xc0, !PT ;  /* 0x000000f802027812 */ /* 0x000fe200078ec0ff */
[----:B------:R-:W-:Y:S01]  /*01c0*/  IMAD R27, R27, 0x100, R6 ;  /* 0x000001001b1b7824 */ /* 0x000fe200078e0206 */
[----:B------:R-:W-:Y:S01]  /*01d0*/  CS2R R8, SRZ ;  /* 0x0000000000087805 */ /* 0x000fe2000001ff00 */
[----:B------:R-:W-:Y:S01]  /*01e0*/  CS2R R12, SRZ ;  /* 0x00000000000c7805 */ /* 0x000fe2000001ff00 */
[----:B--2---:R-:W-:-:S02]  /*01f0*/  PRMT R4, R2, 0x6540, R25 ;  /* 0x0000654002047816 */ /* 0x004fc40000000019 */
[----:B------:R-:W-:Y:S02]  /*0200*/  ISETP.GE.AND P0, PT, R0, 0x2, PT ;  /* 0x000000020000780c */ /* 0x000fe40003f06270 */
[--C-:B------:R-:W-:Y:S01]  /*0210*/  IADD3 R23, R27, -0x80, R4.reuse ;  /* 0xffffff801b177810 */ /* 0x100fe20007ffe004 */
[----:B------:R-:W-:Y:S01]  /*0220*/  IMAD R5, R5, 0x100, R4 ;  /* 0x0000010005057824 */ /* 0x000fe200078e0204 */
[----:B------:R-:W-:-:S03]  /*0230*/  ISETP.GT.AND P2, PT, R4, 0x7f, !P0 ;  /* 0x0000007f0400780c */ /* 0x000fc60004744270 */
[----:B------:R-:W-:Y:S01]  /*0240*/  IMAD.WIDE R22, R23, R32, c[0x0][0x160] ;  /* 0x0000580017167625 */ /* 0x000fe200078e0220 */
[----:B------:R-:W-:Y:S02]  /*0250*/  ISETP.LT.AND P3, PT, R4, 0x100, P2 ;  /* 0x000001000400780c */ /* 0x000fe40001761270 */
[----:B------:R-:W-:-:S05]  /*0260*/  IADD3 R30, R5, -0x80, RZ ;  /* 0xffffff80051e7810 */ /* 0x000fca0007ffe0ff */
[----:B------:R-:W-:Y:S01]  /*0270*/  IMAD.WIDE R30, R30, R31, c[0x0][0x170] ;  /* 0x00005c001e1e7625 */ /* 0x000fe200078e021f */
[----:B------:R-:W-:-:S05]  /*0280*/  ISETP.LT.AND P1, PT, R4, 0x100, !P0 ;  /* 0x000001000400780c */ /* 0x000fca0004721270 */
[----:B------:R0:W2:Y:S01]  /*0290*/  @P3 LDG.E.EL.128 R8, [R22.64] ;  /* 0x0000000416083981 */ /* 0x0000a2000c2e1d00 */
[----:B------:R-:W-:Y:S01]  /*02a0*/  IMAD.IADD R35, R4, 0x1, R27 ;  /* 0x0000000104237824 */ /* 0x000fe200078e021b */
[----:B------:R-:W-:Y:S02]  /*02b0*/  CS2R R16, SRZ ;  /* 0x0000000000107805 */ /* 0x000fe4000001ff00 */
[----:B------:R-:W3:Y:S01]  /*02c0*/  @P3 LDG.E.EL.128 R12, [R30.64] ;  /* 0x000000041e0c3981 */ /* 0x000ee2000c2e1d00 */
[----:B------:R-:W-:Y:S01]  /*02d0*/  CS2R R18, SRZ ;  /* 0x0000000000127805 */ /* 0x000fe2000001ff00 */
[----:B------:R-:W-:Y:S01]  /*02e0*/  CS2R R20, SRZ ;  /* 0x0000000000147805 */ /* 0x000fe2000001ff00 */
[----:B------:R-:W-:Y:S01]  /*02f0*/  IMAD.WIDE R34, R35, R32, c[0x0][0x160] ;  /* 0x0000580023227625 */ /* 0x000fe200078e0220 */
[----:B0-----:R-:W-:-:S03]  /*0300*/  CS2R R22, SRZ ;  /* 0x0000000000167805 */ /* 0x001fc6000001ff00 */
[----:B------:R-:W-:Y:S01]  /*0310*/  IMAD.WIDE R32, R5, R32, c[0x0][0x168] ;  /* 0x00005a0005207625 */ /* 0x000fe200078e0220 */
[----:B------:R0:W4:Y:S04]  /*0320*/  @P1 LDG.E.EL.128 R16, [R34.64] ;  /* 0x0000000422101981 */ /* 0x000128000c2e1d00 */
[----:B------:R4:W5:Y:S01]  /*0330*/  @P1 LDG.E.EL.128 R20, [R32.64] ;  /* 0x0000000420141981 */ /* 0x000962000c2e1d00 */
[----:B--2---:R-:W-:Y:S02]  /*0340*/  SEL R8, R8, RZ, P3 ;  /* 0x000000ff08087207 */ /* 0x004fe40001800000 */
[----:B------:R-:W-:Y:S02]  /*0350*/  SEL R9, R9, RZ, P3 ;  /* 0x000000ff09097207 */ /* 0x000fe40001800000 */
[----:B---3--:R-:W-:Y:S01]  /*0360*/  SEL R30, R12, RZ, P3 ;  /* 0x000000ff0c1e7207 */ /* 0x008fe20001800000 */
[----:B------:R-:W-:Y:S01]  /*0370*/  IMAD.U32 R12, R8, 0x10000, RZ ;  /* 0x00010000080c7824 */ /* 0x000fe200078e00ff */
[----:B------:R-:W-:Y:S01]  /*0380*/  SEL R13, R13, RZ, P3 ;  /* 0x000000ff0d0d7207 */ /* 0x000fe20001800000 */
[----:B------:R-:W-:Y:S01]  /*0390*/  IMAD.U32 R29, R9, 0x10000, RZ ;  /* 0x00010000091d7824 */ /* 0x000fe200078e00ff */
[----:B------:R-:W-:Y:S01]  /*03a0*/  SEL R14, R14, RZ, P3 ;  /* 0x000000ff0e0e7207 */ /* 0x000fe20001800000 */
[----:B------:R-:W-:Y:S01]  /*03b0*/  IMAD.U32 R31, R30, 0x10000, RZ ;  /* 0x000100001e1f7824 */ /* 0x000fe200078e00ff */
[----:B------:R-:W-:Y:S01]  /*03c0*/  LOP3.LUT R12, R12, 0x80000000, RZ, 0x3c, !PT ;  /* 0x800000000c0c7812 */ /* 0x000fe200078e3cff */
[----:B0-----:R-:W-:Y:S01]  /*03d0*/  IMAD.U32 R34, R13, 0x10000, RZ ;  /* 0x000100000d227824 */ /* 0x001fe200078e00ff */
[----:B------:R-:W-:-:S02]  /*03e0*/  LOP3.LUT R29, R29, 0x80000000, RZ, 0x3c, !PT ;  /* 0x800000001d1d7812 */ /* 0x000fc400078e3cff */
[----:B----4-:R-:W-:Y:S01]  /*03f0*/  SEL R33, R17, RZ, P1 ;  /* 0x000000ff11217207 */ /* 0x010fe20000800000 */
[----:B------:R-:W-:Y:S01]  /*0400*/  FFMA R12, R12, R31, RZ ;  /* 0x0000001f0c0c7223 */ /* 0x000fe200000000ff */
[----:B------:R-:W-:Y:S01]  /*0410*/  SEL R31, R16, RZ, P1 ;  /* 0x000000ff101f7207 */ /* 0x000fe20000800000 */
[----:B------:R-:W-:Y:S01]  /*0420*/  FFMA R29, R29, R34, RZ ;  /* 0x000000221d1d7223 */ /* 0x000fe200000000ff */
[----:B-----5:R-:W-:Y:S01]  /*0430*/  SEL R20, R20, RZ, P1 ;  /* 0x000000ff14147207 */ /* 0x020fe20000800000 */
[----:B------:R-:W-:Y:S01]  /*0440*/  IMAD.U32 R32, R33, 0x10000, RZ ;  /* 0x0001000021207824 */ /* 0x000fe200078e00ff */
[----:B------:R-:W-:Y:S01]  /*0450*/  FSEL R12, R12, RZ, P2 ;  /* 0x000000ff0c0c7208 */ /* 0x000fe20001000000 */
[----:B------:R-:W-:Y:S01]  /*0460*/  IMAD.U32 R37, R31, 0x10000, RZ ;  /* 0x000100001f257824 */ /* 0x000fe200078e00ff */
[----:B------:R-:W-:Y:S01]  /*0470*/  SEL R35, R21, RZ, P1 ;  /* 0x000000ff15237207 */ /* 0x000fe20000800000 */
[----:B------:R-:W-:Y:S01]  /*0480*/  IMAD.U32 R16, R20, 0x10000, RZ ;  /* 0x0001000014107824 */ /* 0x000fe200078e00ff */
[----:B------:R-:W-:-:S02]  /*0490*/  FSEL R17, R29, RZ, P2 ;  /* 0x000000ff1d117208 */ /* 0x000fc40001000000 */
[----:B------:R-:W-:Y:S01]  /*04a0*/  PRMT R8, R8, 0x7632, R8 ;  /* 0x0000763208087816 */ /* 0x000fe20000000008 */
[----:B------:R-:W-:Y:S01]  /*04b0*/  FFMA R16, R37, R16, R12 ;  /* 0x0000001025107223 */ /* 0x000fe2000000000c */
[----:B------:R-:W-:Y:S01]  /*04c0*/  SEL R12, R10, RZ, P3 ;  /* 0x000000ff0a0c7207 */ /* 0x000fe20001800000 */
[----:B------:R-:W-:Y:S01]  /*04d0*/  IMAD.U32 R21, R35, 0x10000, RZ ;  /* 0x0001000023157824 */ /* 0x000fe200078e00ff */
[----:B------:R-:W-:Y:S01]  /*04e0*/  SEL R29, R22, RZ, P1 ;  /* 0x000000ff161d7207 */ /* 0x000fe20000800000 */
[----:B------:R-:W-:Y:S01]  /*04f0*/  IMAD.U32 R8, R8, 0x10000, RZ ;  /* 0x0001000008087824 */ /* 0x000fe200078e00ff */
[----:B------:R-:W-:Y:S01]  /*0500*/  PRMT R30, R30, 0x7632, R30 ;  /* 0x000076321e1e7816 */ /* 0x000fe2000000001e */
[----:B------:R-:W-:Y:S01]  /*0510*/  IMAD.U32 R10, R12, 0x10000, RZ ;  /* 0x000100000c0a7824 */ /* 0x000fe200078e00ff */
[----:B------:R-:W-:Y:S01]  /*0520*/  FFMA R17, R32, R21, R17 ;  /* 0x0000001520117223 */ /* 0x000fe20000000011 */
[----:B------:R-:W-:Y:S01]  /*0530*/  IMAD.U32 R21, R14, 0x10000, RZ ;  /* 0x000100000e157824 */ /* 0x000fe200078e00ff */
[----:B------:R-:W-:-:S02]  /*0540*/  SEL R32, R11, RZ, P3 ;  /* 0x000000ff0b207207 */ /* 0x000fc40001800000 */
[----:B------:R-:W-:Y:S02]  /*0550*/  LOP3.LUT R10, R10, 0x80000000, RZ, 0x3c, !PT ;  /* 0x800000000a0a7812 */ /* 0x000fe400078e3cff */
[----:B------:R-:W-:Y:S01]  /*0560*/  LOP3.LUT R8, R8, 0x80000000, RZ, 0x3c, !PT ;  /* 0x8000000008087812 */ /* 0x000fe200078e3cff */
[----:B------:R-:W-:Y:S01]  /*0570*/  IMAD.U32 R11, R32, 0x10000, RZ ;  /* 0x00010000200b7824 */ /* 0x000fe200078e00ff */
[----:B------:R-:W-:Y:S01]  /*0580*/  PRMT R9, R9, 0x7632, R9 ;  /* 0x0000763209097816 */ /* 0x000fe20000000009 */
[----:B------:R-:W-:Y:S01]  /*0590*/  FFMA R10, R10, R21, RZ ;  /* 0x000000150a0a7223 */ /* 0x000fe200000000ff */
[----:B------:R-:W-:Y:S01]  /*05a0*/  SEL R21, R18, RZ, P1 ;  /* 0x000000ff12157207 */ /* 0x000fe20000800000 */
[----:B------:R-:W-:Y:S01]  /*05b0*/  IMAD.U32 R18, R29, 0x10000, RZ ;  /* 0x000100001d127824 */ /* 0x000fe200078e00ff */
[----:B------:R-:W-:Y:S02]  /*05c0*/  SEL R15, R15, RZ, P3 ;  /* 0x000000ff0f0f7207 */ /* 0x000fe40001800000 */
[----:B------:R-:W-:Y:S01]  /*05d0*/  FSEL R10, R10, RZ, P2 ;  /* 0x000000ff0a0a7208 */ /* 0x000fe20001000000 */
[----:B------:R-:W-:Y:S01]  /*05e0*/  IMAD.U32 R37, R21, 0x10000, RZ ;  /* 0x0001000015257824 */ /* 0x000fe200078e00ff */
[----:B------:R-:W-:Y:S01]  /*05f0*/  PRMT R13, R13, 0x7632, R13 ;  /* 0x000076320d0d7816 */ /* 0x000fe2000000000d */
[----:B------:R-:W-:Y:S01]  /*0600*/  IMAD.U32 R22, R15, 0x10000, RZ ;  /* 0x000100000f167824 */ /* 0x000fe200078e00ff */
[----:B------:R-:W-:Y:S01]  /*0610*/  PRMT R20, R20, 0x7632, R20 ;  /* 0x0000763214147816 */ /* 0x000fe20000000014 */
[----:B------:R-:W-:Y:S01]  /*0620*/  FFMA R18, R37, R18, R10 ;  /* 0x0000001225127223 */ /* 0x000fe2000000000a */
[----:B------:R-:W-:Y:S01]  /*0630*/  IMAD.U32 R37, R30, 0x10000, RZ ;  /* 0x000100001e257824 */ /* 0x000fe200078e00ff */
[----:B------:R-:W-:Y:S01]  /*0640*/  SEL R30, R19, RZ, P1 ;  /* 0x000000ff131e7207 */ /* 0x000fe20000800000 */
[----:B------:R-:W-:Y:S01]  /*0650*/  IMAD.U32 R13, R13, 0x10000, RZ ;  /* 0x000100000d0d7824 */ /* 0x000fe200078e00ff */
[----:B------:R-:W-:Y:S01]  /*0660*/  SEL R34, R23, RZ, P1 ;  /* 0x000000ff17227207 */ /* 0x000fe20000800000 */
[----:B------:R-:W-:Y:S01]  /*0670*/  FFMA R10, R8, R37, RZ ;  /* 0x00000025080a7223 */ /* 0x000fe200000000ff */
[----:B------:R-:W-:Y:S01]  /*0680*/  IMAD.U32 R8, R9, 0x10000, RZ ;  /* 0x0001000009087824 */ /* 0x000fe200078e00ff */
[----:B------:R-:W-:Y:S01]  /*0690*/  LOP3.LUT R9, R11, 0x80000000, RZ, 0x3c, !PT ;  /* 0x800000000b097812 */ /* 0x000fe200078e3cff */
[----:B------:R-:W-:Y:S01]  /*06a0*/  IMAD.U32 R11, R20, 0x10000, RZ ;  /* 0x00010000140b7824 */ /* 0x000fe200078e00ff */
[----:B------:R-:W-:Y:S01]  /*06b0*/  PRMT R12, R12, 0x7632, R12 ;  /* 0x000076320c0c7816 */ /* 0x000fe2000000000c */
[----:B------:R-:W-:Y:S01]  /*06c0*/  IMAD.U32 R19, R30, 0x10000, RZ ;  /* 0x000100001e137824 */ /* 0x000fe200078e00ff */
[----:B------:R-:W-:Y:S01]  /*06d0*/  LOP3.LUT R8, R8, 0x80000000, RZ, 0x3c, !PT ;  /* 0x8000000008087812 */ /* 0x000fe200078e3cff */
[----:B------:R-:W-:Y:S01]  /*06e0*/  FFMA R9, R9, R22, RZ ;  /* 0x0000001609097223 */ /* 0x000fe200000000ff */
[----:B------:R-:W-:Y:S01]  /*06f0*/  PRMT R32, R32, 0x7632, R32 ;  /* 0x0000763220207816 */ /* 0x000fe20000000020 */
[----:B------:R-:W-:Y:S01]  /*0700*/  IMAD.U32 R12, R12, 0x10000, RZ ;  /* 0x000100000c0c7824 */ /* 0x000fe200078e00ff */
[----:B------:R-:W-:Y:S01]  /*0710*/  PRMT R14, R14, 0x7632, R14 ;  /* 0x000076320e0e7816 */ /* 0x000fe2000000000e */
[----:B------:R-:W-:Y:S01]  /*0720*/  FFMA R8, R8, R13, RZ ;  /* 0x0000000d08087223 */ /* 0x000fe200000000ff */
[----:B------:R-:W-:Y:S01]  /*0730*/  FSEL R20, R9, RZ, P2 ;  /* 0x000000ff09147208 */ /* 0x000fe20001000000 */
[----:B------:R-:W-:Y:S01]  /*0740*/  IMAD.U32 R13, R34, 0x10000, RZ ;  /* 0x00010000220d7824 */ /* 0x000fe200078e00ff */
[----:B------:R-:W-:Y:S01]  /*0750*/  PRMT R23, R31, 0x7632, R23 ;  /* 0x000076321f177816 */ /* 0x000fe20000000017 */
[----:B------:R-:W-:Y:S01]  /*0760*/  IMAD.U32 R31, R14, 0x10000, RZ ;  /* 0x000100000e1f7824 */ /* 0x000fe200078e00ff */
[----:B------:R-:W-:Y:S01]  /*0770*/  PRMT R22, R33, 0x7632, R22 ;  /* 0x0000763221167816 */ /* 0x000fe20000000016 */
[----:B------:R-:W-:Y:S01]  /*0780*/  FFMA R19, R19, R13, R20 ;  /* 0x0000000d13137223 */ /* 0x000fe20000000014 */
[----:B------:R-:W-:Y:S01]  /*0790*/  IMAD.U32 R13, R32, 0x10000, RZ ;  /* 0x00010000200d7824 */ /* 0x000fe200078e00ff */
[----:B------:R-:W-:Y:S01]  /*07a0*/  PRMT R35, R35, 0x7632, R35 ;  /* 0x0000763223237816 */ /* 0x000fe20000000023 */
[----:B------:R-:W-:Y:S01]  /*07b0*/  IMAD.U32 R23, R23, 0x10000, RZ ;  /* 0x0001000017177824 */ /* 0x000fe200078e00ff */
[----:B------:R-:W-:Y:S01]  /*07c0*/  PRMT R15, R15, 0x7632, R15 ;  /* 0x000076320f0f7816 */ /* 0x000fe2000000000f */
[----:B------:R-:W-:Y:S01]  /*07d0*/  IMAD.U32 R22, R22, 0x10000, RZ ;  /* 0x0001000016167824 */ /* 0x000fe200078e00ff */
[----:B------:R-:W-:Y:S01]  /*07e0*/  ISETP.LT.AND P1, PT, R4, 0x80, !P0 ;  /* 0x000000800400780c */ /* 0x000fe20004721270 */
[----:B------:R-:W-:Y:S01]  /*07f0*/  IMAD.U32 R35, R35, 0x10000, RZ ;  /* 0x0001000023237824 */ /* 0x000fe200078e00ff */
[----:B------:R-:W-:Y:S01]  /*0800*/  FSEL R10, R10, RZ, P2 ;  /* 0x000000ff0a0a7208 */ /* 0x000fe20001000000 */
[----:B------:R-:W-:Y:S01]  /*0810*/  IMAD.U32 R14, R15, 0x10000, RZ ;  /* 0x000100000f0e7824 */ /* 0x000fe200078e00ff */
[----:B------:R-:W-:Y:S01]  /*0820*/  FSEL R9, R8, RZ, P2 ;  /* 0x000000ff08097208 */ /* 0x000fe20001000000 */
[----:B------:R-:W-:Y:S01]  /*0830*/  IMAD.MOV.U32 R20, RZ, RZ, 0x2 ;  /* 0x00000002ff147424 */ /* 0x000fe200078e00ff */
[----:B------:R-:W-:Y:S01]  /*0840*/  LOP3.LUT R12, R12, 0x80000000, RZ, 0x3c, !PT ;  /* 0x800000000c0c7812 */ /* 0x000fe200078e3cff */
[----:B------:R-:W-:Y:S01]  /*0850*/  FFMA R23, R23, R11, R10 ;  /* 0x0000000b17177223 */ /* 0x000fe2000000000a */
[----:B------:R-:W-:Y:S01]  /*0860*/  LOP3.LUT R13, R13, 0x80000000, RZ, 0x3c, !PT ;  /* 0x800000000d0d7812 */ /* 0x000fe200078e3cff */
[----:B------:R-:W-:Y:S01]  /*0870*/  FFMA R22, R22, R35, R9 ;  /* 0x0000002316167223 */ /* 0x000fe20000000009 */
[----:B------:R-:W-:Y:S01]  /*0880*/  IADD3 R37, R27, 0x80, R4 ;  /* 0x000000801b257810 */ /* 0x000fe20007ffe004 */
[----:B------:R-:W-:Y:S01]  /*0890*/  FFMA R31, R12, R31, RZ ;  /* 0x0000001f0c1f7223 */ /* 0x000fe200000000ff */
[----:B------:R-:W-:Y:S01]  /*08a0*/  IADD3 R33, R5, 0x80, RZ ;  /* 0x0000008005217810 */ /* 0x000fe20007ffe0ff */
[----:B------:R-:W-:Y:S01]  /*08b0*/  FFMA R27, R13, R14, RZ ;  /* 0x0000000e0d1b7223 */ /* 0x000fe200000000ff */
[----:B------:R-:W-:Y:S01]  /*08c0*/  CS2R R8, SRZ ;  /* 0x0000000000087805 */ /* 0x000fe2000001ff00 */
[----:B------:R-:W-:Y:S01]  /*08d0*/  CS2R R10, SRZ ;  /* 0x00000000000a7805 */ /* 0x000fe2000001ff00 */
[----:B------:R-:W-:Y:S01]  /*08e0*/  CS2R R12, SRZ ;  /* 0x00000000000c7805 */ /* 0x000fe2000001ff00 */
[----:B------:R-:W-:Y:S01]  /*08f0*/  CS2R R14, SRZ ;  /* 0x00000000000e7805 */ /* 0x000fe2000001ff00 */
[----:B------:R-:W-:-:S04]  /*0900*/  IMAD.WIDE R36, R37, R20, c[0x0][0x160] ;  /* 0x0000580025247625 */ /* 0x000fc800078e0214 */
[----:B------:R-:W-:Y:S01]  /*0910*/  IMAD.WIDE R32, R33, R20, c[0x0][0x170] ;  /* 0x00005c0021207625 */ /* 0x000fe200078e0214 */
[----:B------:R0:W2:Y:S04]  /*0920*/  @P1 LDG.E.EL.128 R8, [R36.64] ;  /* 0x0000000424081981 */ /* 0x0000a8000c2e1d00 */
[----:B------:R-:W3:Y:S01]  /*0930*/  @P1 LDG.E.EL.128 R12, [R32.64] ;  /* 0x00000004200c1981 */ /* 0x000ee2000c2e1d00 */
[----:B------:R-:W-:Y:S02]  /*0940*/  PRMT R30, R30, 0x7632, R30 ;  /* 0x000076321e1e7816 */ /* 0x000fe4000000001e */
[----:B------:R-:W-:Y:S02]  /*0950*/  PRMT R34, R34, 0x7632, R34 ;  /* 0x0000763222227816 */ /* 0x000fe40000000022 */
[----:B------:R-:W-:Y:S01]  /*0960*/  PRMT R29, R29, 0x7632, R29 ;  /* 0x000076321d1d7816 */ /* 0x000fe2000000001d */
[----:B------:R-:W-:Y:S01]  /*0970*/  IMAD.U32 R30, R30, 0x10000, RZ ;  /* 0x000100001e1e7824 */ /* 0x000fe200078e00ff */
[----:B------:R-:W-:Y:S01]  /*0980*/  FSEL R27, R27, RZ, P2 ;  /* 0x000000ff1b1b7208 */ /* 0x000fe20001000000 */
[----:B------:R-:W-:Y:S01]  /*0990*/  IMAD.U32 R34, R34, 0x10000, RZ ;  /* 0x0001000022227824 */ /* 0x000fe200078e00ff */
[----:B------:R-:W-:Y:S01]  /*09a0*/  PRMT R21, R21, 0x7632, R21 ;  /* 0x0000763215157816 */ /* 0x000fe20000000015 */
[----:B0-----:R-:W-:-:S02]  /*09b0*/  IMAD.U32 R36, R29, 0x10000, RZ ;  /* 0x000100001d247824 */ /* 0x001fc400078e00ff */
[----:B------:R-:W-:Y:S02]  /*09c0*/  FFMA R27, R30, R34, R27 ;  /* 0x000000221e1b7223 */ /* 0x000fe4000000001b */
[----:B------:R-:W-:Y:S01]  /*09d0*/  IMAD.U32 R35, R21, 0x10000, RZ ;  /* 0x0001000015237824 */ /* 0x000fe200078e00ff */
[----:B------:R-:W-:-:S05]  /*09e0*/  FSEL R21, R31, RZ, P2 ;  /* 0x000000ff1f157208 */ /* 0x000fca0001000000 */
[----:B------:R-:W-:Y:S01]  /*09f0*/  FFMA R21, R35, R36, R21 ;  /* 0x0000002423157223 */ /* 0x000fe20000000015 */
[----:B------:R-:W-:-:S04]  /*0a00*/  SHF.R.S32.HI R35, RZ, 0x1f, R28 ;  /* 0x0000001fff237819 */ /* 0x000fc8000001141c */
[----:B------:R-:W-:Y:S02]  /*0a10*/  LEA.HI R35, R35, R28, RZ, 0xa ;  /* 0x0000001c23237211 */ /* 0x000fe400078f50ff */
        /* <DEDUP_REMOVED lines=8> */
[----:B------:R-:W-:-:S02]  /*0aa0*/  SEL R10, R10, RZ, P1 ;  /* 0x000000ff0a0a7207 */ /* 0x000fc40000800000 */
[----:B------:R-:W-:Y:S01]  /*0ab0*/  SEL R14, R14, RZ, P1 ;  /* 0x000000ff0e0e7207 */ /* 0x000fe20000800000 */
[----:B------:R-:W-:Y:S01]  /*0ac0*/  FMUL R29, R30, R29 ;  /* 0x0000001d1e1d7220 */ /* 0x000fe20000400000 */
[----:B------:R-:W-:Y:S01]  /*0ad0*/  SEL R30, R11, RZ, P1 ;  /* 0x000000ff0b1e7207 */ /* 0x000fe20000800000 */
[----:B------:R-:W-:Y:S01]  /*0ae0*/  IMAD.U32 R31, R13, 0x10000, RZ ;  /* 0x000100000d1f7824 */ /* 0x000fe200078e00ff */
[----:B------:R-:W-:Y:S01]  /*0af0*/  SHF.R.S32.HI R11, RZ, 0x1d, R24 ;  /* 0x0000001dff0b7819 */ /* 0x000fe20000011418 */
[----:B------:R-:W-:Y:S01]  /*0b00*/  IMAD.U32 R24, R32, 0x10000, RZ ;  /* 0x0001000020187824 */ /* 0x000fe200078e00ff */
[----:B------:R-:W-:Y:S01]  /*0b10*/  PRMT R8, R8, 0x7632, R8 ;  /* 0x0000763208087816 */ /* 0x000fe20000000008 */
[----:B------:R-:W-:Y:S01]  /*0b20*/  IMAD.U32 R15, R30, 0x10000, RZ ;  /* 0x000100001e0f7824 */ /* 0x000fe200078e00ff */
[----:B------:R-:W-:Y:S01]  /*0b30*/  SGXT R11, R11, 0x1 ;  /* 0x000000010b0b781a */ /* 0x000fe20000000200 */
[----:B------:R-:W-:Y:S01]  /*0b40*/  FMUL R31, R34, R31 ;  /* 0x0000001f221f7220 */ /* 0x000fe20000400000 */
[----:B------:R-:W-:Y:S01]  /*0b50*/  IMAD.U32 R34, R10, 0x10000, RZ ;  /* 0x000100000a227824 */ /* 0x000fe200078e00ff */
[----:B------:R-:W-:Y:S01]  /*0b60*/  FMUL R24, R15, R24 ;  /* 0x000000180f187220 */ /* 0x000fe20000400000 */
[-C--:B------:R-:W-:Y:S01]  /*0b70*/  LEA.HI R15, R11, R28.reuse, RZ, 0xc ;  /* 0x0000001c0b0f7211 */ /* 0x080fe200078f60ff */
[----:B------:R-:W-:Y:S01]  /*0b80*/  IMAD.U32 R33, R14, 0x10000, RZ ;  /* 0x000100000e217824 */ /* 0x000fe200078e00ff */
[----:B------:R-:W-:Y:S01]  /*0b90*/  SHF.R.S32.HI R11, RZ, 0x1f, R28 ;  /* 0x0000001fff0b7819 */ /* 0x000fe2000001141c */
[----:B------:R-:W-:Y:S01]  /*0ba0*/  IMAD.U32 R8, R8, 0x10000, RZ ;  /* 0x0001000008087824 */ /* 0x000fe200078e00ff */
[----:B------:R-:W-:Y:S01]  /*0bb0*/  PRMT R14, R14, 0x7632, R14 ;  /* 0x000076320e0e7816 */ /* 0x000fe2000000000e */
[----:B------:R-:W-:Y:S01]  /*0bc0*/  IMAD.SHL.U32 R15, R15, 0x40, RZ ;  /* 0x000000400f0f7824 */ /* 0x000fe200078e00ff */
[----:B------:R-:W-:Y:S01]  /*0bd0*/  LEA.HI R11, R11, R28, RZ, 0xa ;  /* 0x0000001c0b0b7211 */ /* 0x000fe200078f50ff */
[----:B------:R-:W-:Y:S01]  /*0be0*/  FMUL R33, R34, R33 ;  /* 0x0000002122217220 */ /* 0x000fe20000400000 */
[----:B------:R-:W-:Y:S01]  /*0bf0*/  LOP3.LUT R34, R26, 0x7f, RZ, 0xc0, !PT ;  /* 0x0000007f1a227812 */ /* 0x000fe200078ec0ff */
[----:B------:R-:W-:Y:S01]  /*0c00*/  IMAD.U32 R14, R14, 0x10000, RZ ;  /* 0x000100000e0e7824 */ /* 0x000fe200078e00ff */
[----:B------:R-:W-:-:S02]  /*0c10*/  LOP3.LUT R11, R11, 0xfffffc00, RZ, 0xc0, !PT ;  /* 0xfffffc000b0b7812 */ /* 0x000fc400078ec0ff */
[----:B------:R-:W-:Y:S02]  /*0c20*/  LOP3.LUT R15, R15, 0xfffc0000, RZ, 0xc0, !PT ;  /* 0xfffc00000f0f7812 */ /* 0x000fe400078ec0ff */
[----:B------:R-:W-:Y:S02]  /*0c30*/  PRMT R25, R34, 0x6540, R25 ;  /* 0x0000654022197816 */ /* 0x000fe40000000019 */
[----:B------:R-:W-:Y:S02]  /*0c40*/  IADD3 R28, R15, R28, -R11 ;  /* 0x0000001c0f1c7210 */ /* 0x000fe40007ffe80b */
[----:B------:R-:W-:Y:S02]  /*0c50*/  SHF.R.S32.HI R11, RZ, 0xa, R35 ;  /* 0x0000000aff0b7819 */ /* 0x000fe40000011423 */
[----:B------:R-:W-:Y:S01]  /*0c60*/  PRMT R12, R12, 0x7632, R12 ;  /* 0x000076320c0c7816 */ /* 0x000fe2000000000c */
[----:B------:R-:W-:Y:S01]  /*0c70*/  IMAD R36, R25, 0x400, R28 ;  /* 0x0000040019247824 */ /* 0x000fe200078e021c */
[----:B------:R-:W-:-:S02]  /*0c80*/  LOP3.LUT R11, R11, 0x80000003, RZ, 0xc0, !PT ;  /* 0x800000030b0b7812 */ /* 0x000fc400078ec0ff */
[----:B------:R-:W-:Y:S02]  /*0c90*/  PRMT R13, R13, 0x7632, R13 ;  /* 0x000076320d0d7816 */ /* 0x000fe4000000000d */
[----:B------:R-:W-:Y:S02]  /*0ca0*/  ISETP.NE.AND P4, PT, R11, 0x2, PT ;  /* 0x000000020b00780c */ /* 0x000fe40003f85270 */
[----:B------:R-:W-:Y:S01]  /*0cb0*/  LOP3.LUT R11, R25, 0x80, RZ, 0xfc, !PT ;  /* 0x00000080190b7812 */ /* 0x000fe200078efcff */
[----:B------:R-:W-:Y:S01]  /*0cc0*/  IMAD.U32 R15, R13, 0x10000, RZ ;  /* 0x000100000d0f7824 */ /* 0x000fe200078e00ff */
[----:B------:R-:W-:Y:S02]  /*0cd0*/  ISETP.LT.AND P2, PT, R25, 0x100, !P4 ;  /* 0x000001001900780c */ /* 0x000fe40006741270 */
[----:B------:R-:W-:Y:S01]  /*0ce0*/  PRMT R25, R10, 0x7632, R25 ;  /* 0x000076320a197816 */ /* 0x000fe20000000019 */
[----:B------:R-:W-:Y:S01]  /*0cf0*/  IMAD R13, R11, 0x400, R28 ;  /* 0x000004000b0d7824 */ /* 0x000fe200078e021c */
[----:B------:R-:W-:Y:S01]  /*0d00*/  PRMT R26, R9, 0x7632, R26 ;  /* 0x00007632091a7816 */ /* 0x000fe2000000001a */
[----:B------:R-:W-:Y:S01]  /*0d10*/  IMAD.U32 R9, R12, 0x10000, RZ ;  /* 0x000100000c097824 */ /* 0x000fe200078e00ff */
[----:B------:R-:W-:Y:S01]  /*0d20*/  ISETP.LT.AND P3, PT, R11, 0x100, !P4 ;  /* 0x000001000b00780c */ /* 0x000fe20006761270 */
[----:B------:R-:W-:Y:S01]  /*0d30*/  IMAD.U32 R25, R25, 0x10000, RZ ;  /* 0x0001000019197824 */ /* 0x000fe200078e00ff */
[----:B------:R-:W-:Y:S01]  /*0d40*/  CS2R R10, SRZ ;  /* 0x00000000000a7805 */ /* 0x000fe2000001ff00 */
[----:B------:R-:W-:Y:S01]  /*0d50*/  FMUL R28, R8, R9 ;  /* 0x00000009081c7220 */ /* 0x000fe20000400000 */
[----:B------:R-:W-:Y:S01]  /*0d60*/  IMAD.U32 R26, R26, 0x10000, RZ ;  /* 0x000100001a1a7824 */ /* 0x000fe200078e00ff */
[----:B------:R-:W-:Y:S01]  /*0d70*/  FMUL R25, R25, R14 ;  /* 0x0000000e19197220 */ /* 0x000fe20000400000 */
[----:B------:R-:W-:Y:S01]  /*0d80*/  IMAD.MOV.U32 R14, RZ, RZ, 0x4 ;  /* 0x00000004ff0e7424 */ /* 0x000fe200078e00ff */
[----:B------:R-:W-:Y:S01]  /*0d90*/  CS2R R8, SRZ ;  /* 0x0000000000087805 */ /* 0x000fe2000001ff00 */
[----:B------:R-:W-:-:S02]  /*0da0*/  FMUL R26, R26, R15 ;  /* 0x0000000f1a1a7220 */ /* 0x000fc40000400000 */
[----:B------:R-:W-:-:S05]  /*0db0*/  IMAD.WIDE R36, R36, R14, c[0x0][0x178] ;  /* 0x00005e0024247625 */ /* 0x000fca00078e020e */
[----:B------:R-:W2:Y:S02]  /*0dc0*/  @P2 LDG.E.EL.128 R8, [R36.64] ;  /* 0x0000000424082981 */ /* 0x000ea4000c2e1d00 */
[----:B--2---:R-:W-:Y:S02]  /*0dd0*/  SEL R8, R8, RZ, P2 ;  /* 0x000000ff08087207 */ /* 0x004fe40001000000 */
[----:B------:R-:W-:Y:S02]  /*0de0*/  SEL R9, R9, RZ, P2 ;  /* 0x000000ff09097207 */ /* 0x000fe40001000000 */
[----:B------:R-:W-:Y:S02]  /*0df0*/  FSEL R35, R8, RZ, !P4 ;  /* 0x000000ff08237208 */ /* 0x000fe40006000000 */
[----:B------:R-:W-:Y:S01]  /*0e00*/  FSEL R37, R9, RZ, !P4 ;  /* 0x000000ff09257208 */ /* 0x000fe20006000000 */
[----:B------:R-:W-:Y:S02]  /*0e10*/  IMAD.WIDE R8, R13, R14, c[0x0][0x178] ;  /* 0x00005e000d087625 */ /* 0x000fe400078e020e */
[----:B------:R-:W-:Y:S01]  /*0e20*/  CS2R R12, SRZ ;  /* 0x00000000000c7805 */ /* 0x000fe2000001ff00 */
[----:B------:R-:W-:Y:S01]  /*0e30*/  CS2R R14, SRZ ;  /* 0x00000000000e7805 */ /* 0x000fe2000001ff00 */
[----:B------:R-:W-:Y:S01]  /*0e40*/  SEL R36, R11, RZ, P2 ;  /* 0x000000ff0b247207 */ /* 0x000fe20001000000 */
[----:B------:R0:W-:Y:S04]  /*0e50*/  STS [R34.X4], R35 ;  /* 0x0000002322007388 */ /* 0x0001e80000004800 */
[----:B------:R1:W2:Y:S01]  /*0e60*/  @P3 LDG.E.EL.128 R12, [R8.64] ;  /* 0x00000004080c3981 */ /* 0x0002a2000c2e1d00 */
[----:B------:R-:W-:-:S02]  /*0e70*/  SEL R10, R10, RZ, P2 ;  /* 0x000000ff0a0a7207 */ /* 0x000fc40001000000 */
[----:B------:R-:W-:Y:S01]  /*0e80*/  ISETP.GT.AND P2, PT, R0, 0x2, PT ;  /* 0x000000020000780c */ /* 0x000fe20003f44270 */
[----:B------:R-:W-:Y:S01]  /*0e90*/  IMAD.IADD R5, R6, 0x1, R5 ;  /* 0x0000000106057824 */ /* 0x000fe200078e0205 */
[----:B------:R3:W-:Y:S01]  /*0ea0*/  STS [R34.X4+0x404], R37 ;  /* 0x0004042522007388 */ /* 0x0007e20000004800 */
[----:B0-----:R-:W-:Y:S02]  /*0eb0*/  FSEL R35, R36, RZ, !P4 ;  /* 0x000000ff24237208 */ /* 0x001fe40006000000 */
[----:B------:R-:W-:-:S03]  /*0ec0*/  FSEL R11, R10, RZ, !P4 ;  /* 0x000000ff0a0b7208 */ /* 0x000fc60006000000 */
[----:B------:R0:W-:Y:S01]  /*0ed0*/  STS [R34.X4+0xc0c], R35 ;  /* 0x000c0c2322007388 */ /* 0x0001e20000004800 */
[----:B-1----:R-:W-:-:S03]  /*0ee0*/  CS2R R8, SRZ ;  /* 0x0000000000087805 */ /* 0x002fc6000001ff00 */
[----:B------:R1:W-:Y:S01]  /*0ef0*/  STS [R34.X4+0x808], R11 ;  /* 0x0008080b22007388 */ /* 0x0003e20000004800 */
[C---:B---3--:R-:W-:Y:S01]  /*0f00*/  IMAD.WIDE R36, R5.reuse, R20, c[0x0][0x180] ;  /* 0x0000600005247625 */ /* 0x048fe200078e0214 */
[----:B0-----:R-:W-:Y:S01]  /*0f10*/  IADD3 R35, R5, 0x40000, RZ ;  /* 0x0004000005237810 */ /* 0x001fe20007ffe0ff */
[----:B-1----:R-:W-:Y:S01]  /*0f20*/  CS2R R10, SRZ ;  /* 0x00000000000a7805 */ /* 0x002fe2000001ff00 */
[----:B--2---:R-:W-:Y:S02]  /*0f30*/  SEL R12, R12, RZ, P3 ;  /* 0x000000ff0c0c7207 */ /* 0x004fe40001800000 */
[----:B------:R-:W-:Y:S02]  /*0f40*/  SEL R13, R13, RZ, P3 ;  /* 0x000000ff0d0d7207 */ /* 0x000fe40001800000 */
[----:B------:R-:W-:Y:S02]  /*0f50*/  SEL R14, R14, RZ, P3 ;  /* 0x000000ff0e0e7207 */ /* 0x000fe40001800000 */
[----:B------:R-:W-:-:S02]  /*0f60*/  SEL R15, R15, RZ, P3 ;  /* 0x000000ff0f0f7207 */ /* 0x000fc40001800000 */
[----:B------:R-:W-:Y:S02]  /*0f70*/  ISETP.LT.AND P3, PT, R4, 0x100, P2 ;  /* 0x000001000400780c */ /* 0x000fe40001761270 */
[----:B------:R-:W-:Y:S02]  /*0f80*/  FSEL R12, R12, RZ, !P4 ;  /* 0x000000ff0c0c7208 */ /* 0x000fe40006000000 */
[----:B------:R-:W-:Y:S02]  /*0f90*/  FSEL R13, R13, RZ, !P4 ;  /* 0x000000ff0d0d7208 */ /* 0x000fe40006000000 */
[----:B------:R-:W-:Y:S02]  /*0fa0*/  FSEL R14, R14, RZ, !P4 ;  /* 0x000000ff0e0e7208 */ /* 0x000fe40006000000 */
[----:B------:R-:W-:Y:S01]  /*0fb0*/  FSEL R15, R15, RZ, !P4 ;  /* 0x000000ff0f0f7208 */ /* 0x000fe20006000000 */
[----:B------:R-:W-:Y:S04]  /*0fc0*/  STS [R34.X4+0x200], R12 ;  /* 0x0002000c22007388 */ /* 0x000fe80000004800 */
[----:B------:R0:W-:Y:S04]  /*0fd0*/  STS [R34.X4+0x604], R13 ;  /* 0x0006040d22007388 */ /* 0x0001e80000004800 */
[----:B------:R-:W-:Y:S04]  /*0fe0*/  STS [R34.X4+0xa08], R14 ;  /* 0x000a080e22007388 */ /* 0x000fe80000004800 */
[----:B------:R-:W-:Y:S01]  /*0ff0*/  STS [R34.X4+0xe0c], R15 ;  /* 0x000e0c0f22007388 */ /* 0x000fe20000004800 */
[----:B0-----:R-:W-:-:S03]  /*1000*/  CS2R R12, SRZ ;  /* 0x00000000000c7805 */ /* 0x001fc6000001ff00 */
[----:B------:R-:W-:Y:S06]  /*1010*/  BAR.SYNC 0x0 ;  /* 0x0000000000007b1d */ /* 0x000fec0000000000 */
[----:B------:R-:W-:Y:S01]  /*1020*/  CS2R R14, SRZ ;  /* 0x00000000000e7805 */ /* 0x000fe2000001ff00 */
[----:B------:R-:W-:Y:S01]  /*1030*/  IMAD.WIDE R34, R35, R20, c[0x0][0x180] ;  /* 0x0000600023227625 */ /* 0x000fe200078e0214 */
[----:B------:R-:W2:Y:S04]  /*1040*/  @P3 LDG.E.EL.128 R8, [R36.64] ;  /* 0x0000000424083981 */ /* 0x000ea8000c2e1d00 */
[----:B------:R-:W3:Y:S01]  /*1050*/  @P3 LDG.E.EL.128 R12, [R34.64] ;  /* 0x00000004220c3981 */ /* 0x000ee2000c2e1d00 */
[----:B------:R-:W-:-:S02]  /*1060*/  PRMT R30, R30, 0x7632, R30 ;  /* 0x000076321e1e7816 */ /* 0x000fc4000000001e */
[----:B------:R-:W-:Y:S01]  /*1070*/  PRMT R32, R32, 0x7632, R32 ;  /* 0x0000763220207816 */ /* 0x000fe20000000020 */
[----:B------:R-:W-:Y:S01]  /*1080*/  IMAD R3, R3, 0x100, R4 ;  /* 0x0000010003037824 */ /* 0x000fe200078e0204 */
[----:B------:R-:W-:Y:S01]  /*1090*/  FSEL R29, R29, RZ, P1 ;  /* 0x000000ff1d1d7208 */ /* 0x000fe20000800000 */
[----:B------:R-:W-:Y:S01]  /*10a0*/  IMAD.U32 R5, R30, 0x10000, RZ ;  /* 0x000100001e057824 */ /* 0x000fe200078e00ff */
[----:B------:R-:W-:Y:S01]  /*10b0*/  FSEL R28, R28, RZ, P1 ;  /* 0x000000ff1c1c7208 */ /* 0x000fe20000800000 */
[----:B------:R-:W-:Y:S01]  /*10c0*/  IMAD.U32 R32, R32, 0x10000, RZ ;  /* 0x0001000020207824 */ /* 0x000fe200078e00ff */
[----:B------:R-:W-:Y:S01]  /*10d0*/  ISETP.GE.AND P5, PT, R4, 0x100, PT ;  /* 0x000001000400780c */ /* 0x000fe20003fa6270 */
[----:B------:R-:W-:Y:S01]  /*10e0*/  IMAD R2, R7, 0x101, R2 ;  /* 0x0000010107027824 */ /* 0x000fe200078e0202 */
[----:B------:R-:W-:Y:S01]  /*10f0*/  FSEL R4, R31, RZ, P1 ;  /* 0x000000ff1f047208 */ /* 0x000fe20000800000 */
[----:B------:R-:W-:Y:S01]  /*1100*/  FMUL R32, R5, R32 ;  /* 0x0000002005207220 */ /* 0x000fe20000400000 */
[----:B------:R-:W-:Y:S01]  /*1110*/  ISETP.NE.AND P4, PT, R0, 0x2, PT ;  /* 0x000000020000780c */ /* 0x000fe20003f85270 */
[----:B------:R-:W-:Y:S01]  /*1120*/  FADD R16, R16, R29 ;  /* 0x0000001d10107221 */ /* 0x000fe20000000000 */
[----:B------:R-:W-:Y:S01]  /*1130*/  FSEL R24, R24, RZ, P1 ;  /* 0x000000ff18187208 */ /* 0x000fe20000800000 */
[----:B------:R-:W-:Y:S01]  /*1140*/  FADD R23, R23, R28 ;  /* 0x0000001c17177221 */ /* 0x000fe20000000000 */
[----:B------:R-:W-:Y:S01]  /*1150*/  FSEL R5, R26, RZ, P1 ;  /* 0x000000ff1a057208 */ /* 0x000fe20000800000 */
[----:B------:R-:W-:Y:S01]  /*1160*/  LDS R6, [R2.X4+0x8] ;  /* 0x0000080002067984 */ /* 0x000fe20000004800 */
[----:B------:R-:W-:Y:S01]  /*1170*/  FSEL R0, R25, RZ, P1 ;  /* 0x000000ff19007208 */ /* 0x000fe20000800000 */
[----:B------:R-:W-:Y:S01]  /*1180*/  FADD R17, R17, R4 ;  /* 0x0000000411117221 */ /* 0x000fe20000000000 */
[----:B------:R-:W-:Y:S01]  /*1190*/  FADD R19, R19, R24 ;  /* 0x0000001813137221 */ /* 0x000fe20000000000 */
[----:B------:R-:W0:Y:S01]  /*11a0*/  LDS R4, [R2.X4+0x4] ;  /* 0x0000040002047984 */ /* 0x000e220000004800 */
[----:B------:R-:W-:Y:S01]  /*11b0*/  FADD R22, R22, R5 ;  /* 0x0000000516167221 */ /* 0x000fe20000000000 */
[----:B------:R-:W-:-:S02]  /*11c0*/  FADD R21, R21, R0 ;  /* 0x0000000015157221 */ /* 0x000fc40000000000 */
[----:B------:R-:W1:Y:S04]  /*11d0*/  LDS R5, [R2.X4+0x18] ;  /* 0x0000180002057984 */ /* 0x000e680000004800 */
[----:B------:R-:W4:Y:S01]  /*11e0*/  LDS R0, [R2.X4] ;  /* 0x0000000002007984 */ /* 0x000f220000004800 */
[----:B------:R-:W-:Y:S02]  /*11f0*/  FSEL R32, R32, RZ, P1 ;  /* 0x000000ff20207208 */ /* 0x000fe40000800000 */
[----:B------:R-:W-:-:S03]  /*1200*/  FSEL R33, R33, RZ, P1 ;  /* 0x000000ff21217208 */ /* 0x000fc60000800000 */
[----:B------:R-:W-:Y:S02]  /*1210*/  FADD R27, R27, R32 ;  /* 0x000000201b1b7221 */ /* 0x000fe40000000000 */
[----:B------:R-:W-:Y:S01]  /*1220*/  FADD R18, R18, R33 ;  /* 0x0000002112127221 */ /* 0x000fe20000000000 */
[----:B------:R-:W-:Y:S01]  /*1230*/  FADD R23, RZ, R23 ;  /* 0x00000017ff177221 */ /* 0x000fe20000000000 */
[----:B------:R-:W-:Y:S01]  /*1240*/  FADD R17, RZ, R17 ;  /* 0x00000011ff117221 */ /* 0x000fe20000000000 */
[----:B------:R-:W-:Y:S01]  /*1250*/  FADD R22, RZ, R22 ;  /* 0x00000016ff167221 */ /* 0x000fe20000000000 */
[----:B--2---:R-:W-:Y:S02]  /*1260*/  SEL R25, R8, RZ, P3 ;  /* 0x000000ff08197207 */ /* 0x004fe40001800000 */
[----:B------:R-:W-:Y:S02]  /*1270*/  SEL R26, R9, RZ, P3 ;  /* 0x000000ff091a7207 */ /* 0x000fe40001800000 */
[----:B------:R-:W-:-:S02]  /*1280*/  SEL R28, R11, RZ, P3 ;  /* 0x000000ff0b1c7207 */ /* 0x000fc40001800000 */
[----:B---3--:R-:W-:Y:S02]  /*1290*/  SEL R29, R12, RZ, P3 ;  /* 0x000000ff0c1d7207 */ /* 0x008fe40001800000 */
[----:B------:R-:W-:Y:S02]  /*12a0*/  SEL R15, R15, RZ, P3 ;  /* 0x000000ff0f0f7207 */ /* 0x000fe40001800000 */
[----:B------:R-:W-:Y:S01]  /*12b0*/  SEL R30, R13, RZ, P3 ;  /* 0x000000ff0d1e7207 */ /* 0x000fe20001800000 */
[----:B------:R-:W-:Y:S01]  /*12c0*/  IMAD.U32 R9, R25, 0x10000, RZ ;  /* 0x0001000019097824 */ /* 0x000fe200078e00ff */
[----:B------:R-:W-:Y:S01]  /*12d0*/  SEL R24, R10, RZ, P3 ;  /* 0x000000ff0a187207 */ /* 0x000fe20001800000 */
[----:B------:R-:W-:Y:S01]  /*12e0*/  IMAD.U32 R10, R28, 0x10000, RZ ;  /* 0x000100001c0a7824 */ /* 0x000fe200078e00ff */
[----:B------:R-:W-:Y:S01]  /*12f0*/  LDS R11, [R2.X4+0x14] ;  /* 0x00001400020b7984 */ /* 0x000fe20000004800 */
[----:B------:R-:W-:Y:S02]  /*1300*/  IMAD.U32 R8, R29, 0x10000, RZ ;  /* 0x000100001d087824 */ /* 0x000fe400078e00ff */
[----:B------:R-:W-:-:S02]  /*1310*/  IMAD.U32 R13, R26, 0x10000, RZ ;  /* 0x000100001a0d7824 */ /* 0x000fc400078e00ff */
[----:B------:R-:W-:Y:S02]  /*1320*/  IMAD.U32 R7, R15, 0x10000, RZ ;  /* 0x000100000f077824 */ /* 0x000fe400078e00ff */
[----:B------:R-:W-:Y:S01]  /*1330*/  IMAD.U32 R12, R30, 0x10000, RZ ;  /* 0x000100001e0c7824 */ /* 0x000fe200078e00ff */
[----:B------:R-:W-:Y:S01]  /*1340*/  FADD R8, R9, R8 ;  /* 0x0000000809087221 */ /* 0x000fe20000000000 */
[----:B------:R-:W-:Y:S01]  /*1350*/  FADD R7, R10, R7 ;  /* 0x000000070a077221 */ /* 0x000fe20000000000 */
[----:B------:R-:W2:Y:S01]  /*1360*/  LDS R9, [R2.X4+0xc] ;  /* 0x00000c0002097984 */ /* 0x000ea20000004800 */
[----:B------:R-:W-:-:S03]  /*1370*/  FADD R12, R13, R12 ;  /* 0x0000000c0d0c7221 */ /* 0x000fc60000000000 */
[----:B------:R-:W3:Y:S04]  /*1380*/  LDS R10, [R2.X4+0x10] ;  /* 0x00001000020a7984 */ /* 0x000ee80000004800 */
[----:B------:R5:W2:Y:S01]  /*1390*/  LDS R13, [R2.X4+0x1c] ;  /* 0x00001c00020d7984 */ /* 0x000aa20000004800 */
[----:B------:R-:W-:Y:S02]  /*13a0*/  PRMT R29, R26, 0x7632, R29 ;  /* 0x000076321a1d7816 */ /* 0x000fe4000000001d */
[----:B------:R-:W-:Y:S02]  /*13b0*/  SEL R14, R14, RZ, P3 ;  /* 0x000000ff0e0e7207 */ /* 0x000fe40001800000 */
[----:B------:R-:W-:Y:S02]  /*13c0*/  PRMT R31, R28, 0x7632, R31 ;  /* 0x000076321c1f7816 */ /* 0x000fe4000000001f */
[----:B------:R-:W-:-:S02]  /*13d0*/  PRMT R28, R25, 0x7632, R28 ;  /* 0x00007632191c7816 */ /* 0x000fc4000000001c */
[----:B------:R-:W-:Y:S01]  /*13e0*/  PRMT R32, R29, 0x7632, R32 ;  /* 0x000076321d207816 */ /* 0x000fe20000000020 */
[----:B------:R-:W-:Y:S01]  /*13f0*/  IMAD.U32 R25, R14, 0x10000, RZ ;  /* 0x000100000e197824 */ /* 0x000fe200078e00ff */
[----:B------:R-:W-:Y:S02]  /*1400*/  PRMT R33, R15, 0x7632, R33 ;  /* 0x000076320f217816 */ /* 0x000fe40000000021 */
[----:B------:R-:W-:Y:S02]  /*1410*/  PRMT R30, R24, 0x7632, R30 ;  /* 0x00007632181e7816 */ /* 0x000fe4000000001e */
[----:B------:R-:W-:Y:S01]  /*1420*/  PRMT R15, R14, 0x7632, R15 ;  /* 0x000076320e0f7816 */ /* 0x000fe2000000000f */
[----:B------:R-:W-:Y:S02]  /*1430*/  IMAD.U32 R14, R31, 0x10000, RZ ;  /* 0x000100001f0e7824 */ /* 0x000fe400078e00ff */
[----:B-----5:R-:W-:Y:S02]  /*1440*/  IMAD.U32 R2, R28, 0x10000, RZ ;  /* 0x000100001c027824 */ /* 0x020fe400078e00ff */
[----:B------:R-:W-:Y:S01]  /*1450*/  IMAD.U32 R31, R32, 0x10000, RZ ;  /* 0x00010000201f7824 */ /* 0x000fe200078e00ff */
[----:B------:R-:W-:Y:S01]  /*1460*/  PRMT R26, R30, 0x7632, R26 ;  /* 0x000076321e1a7816 */ /* 0x000fe2000000001a */
[----:B------:R-:W-:-:S02]  /*1470*/  IMAD.U32 R35, R33, 0x10000, RZ ;  /* 0x0001000021237824 */ /* 0x000fc400078e00ff */
[----:B------:R-:W-:Y:S01]  /*1480*/  FADD R2, R2, R31 ;  /* 0x0000001f02027221 */ /* 0x000fe20000000000 */
[----:B------:R-:W-:Y:S02]  /*1490*/  IMAD.U32 R28, R29, 0x10000, RZ ;  /* 0x000100001d1c7824 */ /* 0x000fe400078e00ff */
[----:B------:R-:W-:Y:S02]  /*14a0*/  IMAD.U32 R33, R26, 0x10000, RZ ;  /* 0x000100001a217824 */ /* 0x000fe400078e00ff */
[----:B------:R-:W-:Y:S01]  /*14b0*/  IMAD.U32 R29, R30, 0x10000, RZ ;  /* 0x000100001e1d7824 */ /* 0x000fe200078e00ff */
[----:B0-----:R-:W-:Y:S01]  /*14c0*/  @P4 FSEL R4, R2, RZ, P2 ;  /* 0x000000ff02044208 */ /* 0x001fe20001000000 */
[----:B------:R-:W-:Y:S01]  /*14d0*/  IMAD.U32 R26, R15, 0x10000, RZ ;  /* 0x000100000f1a7824 */ /* 0x000fe200078e00ff */
[----:B------:R-:W-:Y:S01]  /*14e0*/  FADD R2, RZ, R19 ;  /* 0x00000013ff027221 */ /* 0x000fe20000000000 */
[----:B------:R-:W-:Y:S01]  /*14f0*/  IMAD.U32 R24, R24, 0x10000, RZ ;  /* 0x0001000018187824 */ /* 0x000fe200078e00ff */
[----:B-1----:R-:W-:Y:S01]  /*1500*/  @P4 FSEL R5, R7, RZ, P2 ;  /* 0x000000ff07054208 */ /* 0x002fe20001000000 */
[----:B------:R-:W-:Y:S01]  /*1510*/  FADD R15, RZ, R16 ;  /* 0x00000010ff0f7221 */ /* 0x000fe20000000000 */
[----:B------:R-:W-:Y:S01]  /*1520*/  FADD R28, R28, R33 ;  /* 0x000000211c1c7221 */ /* 0x000fe20000000000 */
[----:B------:R-:W-:Y:S01]  /*1530*/  FADD R26, R29, R26 ;  /* 0x0000001a1d1a7221 */ /* 0x000fe20000000000 */
[----:B----4-:R-:W-:Y:S01]  /*1540*/  @P4 FSEL R0, R8, RZ, P2 ;  /* 0x000000ff08004208 */ /* 0x010fe20001000000 */
[----:B------:R-:W-:Y:S01]  /*1550*/  FADD R24, R24, R25 ;  /* 0x0000001918187221 */ /* 0x000fe20000000000 */
[----:B------:R-:W-:Y:S01]  /*1560*/  FADD R14, R14, R35 ;  /* 0x000000230e0e7221 */ /* 0x000fe20000000000 */
[----:B------:R-:W-:Y:S01]  /*1570*/  FSEL R7, R2, R5, !P0 ;  /* 0x0000000502077208 */ /* 0x000fe20004000000 */
[----:B------:R-:W-:Y:S01]  /*1580*/  FADD R2, RZ, R21 ;  /* 0x00000015ff027221 */ /* 0x000fe20000000000 */
[----:B------:R-:W-:Y:S01]  /*1590*/  FSEL R0, R15, R0, !P0 ;  /* 0x000000000f007208 */ /* 0x000fe20004000000 */
[----:B------:R-:W-:Y:S01]  /*15a0*/  FADD R15, RZ, R18 ;  /* 0x00000012ff0f7221 */ /* 0x000fe20000000000 */
[----:B------:R-:W-:Y:S01]  /*15b0*/  FSEL R5, R23, R4, !P0 ;  /* 0x0000000417057208 */ /* 0x000fe20004000000 */
[----:B------:R-:W-:Y:S01]  /*15c0*/  FADD R4, RZ, R27 ;  /* 0x0000001bff047221 */ /* 0x000fe20000000000 */
[----:B------:R-:W-:-:S02]  /*15d0*/  @P4 FSEL R6, R12, RZ, P2 ;  /* 0x000000ff0c064208 */ /* 0x000fc40001000000 */
[----:B--2---:R-:W-:Y:S02]  /*15e0*/  @P4 FSEL R9, R28, RZ, P2 ;  /* 0x000000ff1c094208 */ /* 0x004fe40001000000 */
[----:B------:R-:W-:Y:S02]  /*15f0*/  @P4 FSEL R11, R26, RZ, P2 ;  /* 0x000000ff1a0b4208 */ /* 0x000fe40001000000 */
[----:B---3--:R-:W-:Y:S02]  /*1600*/  @P4 FSEL R10, R24, RZ, P2 ;  /* 0x000000ff180a4208 */ /* 0x008fe40001000000 */
[----:B------:R-:W-:Y:S02]  /*1610*/  @P4 FSEL R13, R14, RZ, P2 ;  /* 0x000000ff0e0d4208 */ /* 0x000fe40001000000 */
[----:B------:R-:W-:Y:S02]  /*1620*/  FSEL R6, R17, R6, !P0 ;  /* 0x0000000611067208 */ /* 0x000fe40004000000 */
[----:B------:R-:W-:-:S02]  /*1630*/  FSEL R9, R22, R9, !P0 ;  /* 0x0000000916097208 */ /* 0x000fc40004000000 */
[----:B------:R-:W-:Y:S02]  /*1640*/  FSEL R11, R2, R11, !P0 ;  /* 0x0000000b020b7208 */ /* 0x000fe40004000000 */
[----:B------:R-:W-:Y:S02]  /*1650*/  FSEL R10, R15, R10, !P0 ;  /* 0x0000000a0f0a7208 */ /* 0x000fe40004000000 */
[----:B------:R-:W-:Y:S02]  /*1660*/  FSEL R2, R4, R13, !P0 ;  /* 0x0000000d04027208 */ /* 0x000fe40004000000 */
[----:B------:R-:W-:Y:S01]  /*1670*/  F2FP.BF16.F32.PACK_AB R4, R5, R0 ;  /* 0x000000000504723e */ /* 0x000fe200000010ff */
[----:B------:R-:W-:Y:S01]  /*1680*/  IMAD.WIDE R20, R3, R20, c[0x0][0x188] ;  /* 0x0000620003147625 */ /* 0x000fe200078e0214 */
[----:B------:R-:W-:Y:S02]  /*1690*/  F2FP.BF16.F32.PACK_AB R5, R9, R6 ;  /* 0x000000060905723e */ /* 0x000fe400000010ff */
[----:B------:R-:W-:-:S02]  /*16a0*/  F2FP.BF16.F32.PACK_AB R6, R11, R10 ;  /* 0x0000000a0b06723e */ /* 0x000fc400000010ff */
[----:B------:R-:W-:Y:S01]  /*16b0*/  F2FP.BF16.F32.PACK_AB R7, R2, R7 ;  /* 0x000000070207723e */ /* 0x000fe200000010ff */
[----:B------:R-:W-:Y:S06]  /*16c0*/  @P5 EXIT ;  /* 0x000000000000594d */ /* 0x000fec0003800000 */
[----:B------:R-:W-:Y:S01]  /*16d0*/  STG.E.128 [R20.64], R4 ;  /* 0x0000000414007986 */ /* 0x000fe2000c101d04 */
[----:B------:R-:W-:Y:S05]  /*16e0*/  EXIT ;  /* 0x000000000000794d */ /* 0x000fea0003800000 */
.L_x_0:
[----:B------:R-:W-:-:S00]  /*16f0*/  BRA `(.L_x_0) ;  /* 0xfffffff000007947 */ /* 0x000fc0000383ffff */
[----:B------:R-:W-:-:S00]  /*1700*/  NOP ;  /* 0x0000000000007918 */ /* 0x000fc00000000000 */
[----:B------:R-:W-:-:S00]  /*1710*/  NOP ;  /* 0x0000000000007918 */ /* 0x000fc00000000000 */
[----:B------:R-:W-:-:S00]  /*1720*/  NOP ;  /* 0x0000000000007918 */ /* 0x000fc00000000000 */
[----:B------:R-:W-:-:S00]  /*1730*/  NOP ;  /* 0x0000000000007918 */ /* 0x000fc00000000000 */
[----:B------:R-:W-:-:S00]  /*1740*/  NOP ;  /* 0x0000000000007918 */ /* 0x000fc00000000000 */
[----:B------:R-:W-:-:S00]  /*1750*/  NOP ;  /* 0x0000000000007918 */ /* 0x000fc00000000000 */
[----:B------:R-:W-:-:S00]  /*1760*/  NOP ;  /* 0x0000000000007918 */ /* 0x000fc00000000000 */
[----:B------:R-:W-:-:S00]  /*1770*/  NOP ;  /* 0x0000000000007918 */ /* 0x000fc00000000000 */
.L_x_1:


//--------------------- .nv.shared.triton__0d1d2d3d4d5d6de7de --------------------------
	.section	.nv.shared.triton__0d1d2d3d4d5d6de7de,"aw",@nobits
	.align	16
